//
// Generated by NVIDIA NVVM Compiler
//
// Compiler Build ID: CL-36424714
// Cuda compilation tools, release 13.0, V13.0.88
// Based on NVVM 20.0.0
//

.version 9.0
.target sm_100
.address_size 64

	// .globl	_Z43c_delay_and_sum_amplitudes_linear_Kernel_DPPKdPKjS2_S0_S0_S0_S0_dddPdiiii

.visible .entry _Z43c_delay_and_sum_amplitudes_linear_Kernel_DPPKdPKjS2_S0_S0_S0_S0_dddPdiiii(
	.param .u64 .ptr .align 1 _Z43c_delay_and_sum_amplitudes_linear_Kernel_DPPKdPKjS2_S0_S0_S0_S0_dddPdiiii_param_0,
	.param .u64 .ptr .align 1 _Z43c_delay_and_sum_amplitudes_linear_Kernel_DPPKdPKjS2_S0_S0_S0_S0_dddPdiiii_param_1,
	.param .u64 .ptr .align 1 _Z43c_delay_and_sum_amplitudes_linear_Kernel_DPPKdPKjS2_S0_S0_S0_S0_dddPdiiii_param_2,
	.param .u64 .ptr .align 1 _Z43c_delay_and_sum_amplitudes_linear_Kernel_DPPKdPKjS2_S0_S0_S0_S0_dddPdiiii_param_3,
	.param .u64 .ptr .align 1 _Z43c_delay_and_sum_amplitudes_linear_Kernel_DPPKdPKjS2_S0_S0_S0_S0_dddPdiiii_param_4,
	.param .u64 .ptr .align 1 _Z43c_delay_and_sum_amplitudes_linear_Kernel_DPPKdPKjS2_S0_S0_S0_S0_dddPdiiii_param_5,
	.param .u64 .ptr .align 1 _Z43c_delay_and_sum_amplitudes_linear_Kernel_DPPKdPKjS2_S0_S0_S0_S0_dddPdiiii_param_6,
	.param .f64 _Z43c_delay_and_sum_amplitudes_linear_Kernel_DPPKdPKjS2_S0_S0_S0_S0_dddPdiiii_param_7,
	.param .f64 _Z43c_delay_and_sum_amplitudes_linear_Kernel_DPPKdPKjS2_S0_S0_S0_S0_dddPdiiii_param_8,
	.param .f64 _Z43c_delay_and_sum_amplitudes_linear_Kernel_DPPKdPKjS2_S0_S0_S0_S0_dddPdiiii_param_9,
	.param .u64 .ptr .align 1 _Z43c_delay_and_sum_amplitudes_linear_Kernel_DPPKdPKjS2_S0_S0_S0_S0_dddPdiiii_param_10,
	.param .u32 _Z43c_delay_and_sum_amplitudes_linear_Kernel_DPPKdPKjS2_S0_S0_S0_S0_dddPdiiii_param_11,
	.param .u32 _Z43c_delay_and_sum_amplitudes_linear_Kernel_DPPKdPKjS2_S0_S0_S0_S0_dddPdiiii_param_12,
	.param .u32 _Z43c_delay_and_sum_amplitudes_linear_Kernel_DPPKdPKjS2_S0_S0_S0_S0_dddPdiiii_param_13,
	.param .u32 _Z43c_delay_and_sum_amplitudes_linear_Kernel_DPPKdPKjS2_S0_S0_S0_S0_dddPdiiii_param_14
)
{
	.reg .pred 	%p<16>;
	.reg .b32 	%r<55>;
	.reg .b64 	%rd<61>;
	.reg .b64 	%fd<97>;

	ld.param.u64 	%rd15, [_Z43c_delay_and_sum_amplitudes_linear_Kernel_DPPKdPKjS2_S0_S0_S0_S0_dddPdiiii_param_0];
	ld.param.u64 	%rd16, [_Z43c_delay_and_sum_amplitudes_linear_Kernel_DPPKdPKjS2_S0_S0_S0_S0_dddPdiiii_param_1];
	ld.param.u64 	%rd17, [_Z43c_delay_and_sum_amplitudes_linear_Kernel_DPPKdPKjS2_S0_S0_S0_S0_dddPdiiii_param_2];
	ld.param.u64 	%rd18, [_Z43c_delay_and_sum_amplitudes_linear_Kernel_DPPKdPKjS2_S0_S0_S0_S0_dddPdiiii_param_3];
	ld.param.u64 	%rd19, [_Z43c_delay_and_sum_amplitudes_linear_Kernel_DPPKdPKjS2_S0_S0_S0_S0_dddPdiiii_param_4];
	ld.param.u64 	%rd20, [_Z43c_delay_and_sum_amplitudes_linear_Kernel_DPPKdPKjS2_S0_S0_S0_S0_dddPdiiii_param_5];
	ld.param.u64 	%rd21, [_Z43c_delay_and_sum_amplitudes_linear_Kernel_DPPKdPKjS2_S0_S0_S0_S0_dddPdiiii_param_6];
	ld.param.f64 	%fd22, [_Z43c_delay_and_sum_amplitudes_linear_Kernel_DPPKdPKjS2_S0_S0_S0_S0_dddPdiiii_param_7];
	ld.param.f64 	%fd23, [_Z43c_delay_and_sum_amplitudes_linear_Kernel_DPPKdPKjS2_S0_S0_S0_S0_dddPdiiii_param_8];
	ld.param.u32 	%r24, [_Z43c_delay_and_sum_amplitudes_linear_Kernel_DPPKdPKjS2_S0_S0_S0_S0_dddPdiiii_param_11];
	ld.param.u32 	%r21, [_Z43c_delay_and_sum_amplitudes_linear_Kernel_DPPKdPKjS2_S0_S0_S0_S0_dddPdiiii_param_12];
	ld.param.u32 	%r22, [_Z43c_delay_and_sum_amplitudes_linear_Kernel_DPPKdPKjS2_S0_S0_S0_S0_dddPdiiii_param_13];
	ld.param.u32 	%r23, [_Z43c_delay_and_sum_amplitudes_linear_Kernel_DPPKdPKjS2_S0_S0_S0_S0_dddPdiiii_param_14];
	cvta.to.global.u64 	%rd1, %rd15;
	cvta.to.global.u64 	%rd2, %rd21;
	cvta.to.global.u64 	%rd3, %rd20;
	cvta.to.global.u64 	%rd4, %rd19;
	cvta.to.global.u64 	%rd5, %rd18;
	cvta.to.global.u64 	%rd6, %rd17;
	cvta.to.global.u64 	%rd7, %rd16;
	mov.u32 	%r25, %tid.x;
	mov.u32 	%r26, %ctaid.x;
	mov.u32 	%r27, %ntid.x;
	mad.lo.s32 	%r1, %r26, %r27, %r25;
	setp.ge.s32 	%p1, %r1, %r24;
	@%p1 bra 	$L__BB0_13;
	mul.lo.s32 	%r2, %r22, %r1;
	setp.lt.s32 	%p2, %r23, 1;
	mov.f64 	%fd87, 0d0000000000000000;
	mov.f64 	%fd88, %fd87;
	@%p2 bra 	$L__BB0_12;
	setp.eq.s32 	%p3, %r23, 1;
	mov.b32 	%r54, 0;
	mov.f64 	%fd88, 0d0000000000000000;
	mov.f64 	%fd87, %fd88;
	@%p3 bra 	$L__BB0_9;
	and.b32  	%r54, %r23, 2147483646;
	neg.s32 	%r53, %r54;
	add.s64 	%rd60, %rd6, 4;
	add.s64 	%rd59, %rd7, 4;
	mov.f64 	%fd88, 0d0000000000000000;
	mov.b32 	%r52, 0;
	mov.u32 	%r51, %r21;
$L__BB0_4:
	ld.global.u32 	%r30, [%rd59+-4];
	add.s32 	%r8, %r30, %r2;
	ld.global.u32 	%r31, [%rd60+-4];
	add.s32 	%r9, %r31, %r2;
	mul.wide.s32 	%rd22, %r8, 8;
	add.s64 	%rd23, %rd5, %rd22;
	ld.global.f64 	%fd28, [%rd23];
	mul.wide.s32 	%rd24, %r9, 8;
	add.s64 	%rd25, %rd4, %rd24;
	ld.global.f64 	%fd29, [%rd25];
	add.f64 	%fd30, %fd28, %fd29;
	sub.f64 	%fd31, %fd30, %fd23;
	mul.f64 	%fd3, %fd22, %fd31;
	cvt.rzi.s32.f64 	%r32, %fd3;
	add.s32 	%r33, %r32, 1;
	setp.lt.s32 	%p4, %r32, 0;
	setp.ge.s32 	%p5, %r33, %r21;
	or.pred  	%p6, %p4, %p5;
	@%p6 bra 	$L__BB0_6;
	cvt.rn.f64.s32 	%fd32, %r32;
	sub.f64 	%fd33, %fd3, %fd32;
	mul.wide.s32 	%rd26, %r8, 8;
	add.s64 	%rd27, %rd3, %rd26;
	ld.global.f64 	%fd34, [%rd27];
	mul.wide.s32 	%rd28, %r9, 8;
	add.s64 	%rd29, %rd2, %rd28;
	ld.global.f64 	%fd35, [%rd29];
	mul.f64 	%fd36, %fd34, %fd35;
	add.s32 	%r34, %r32, %r52;
	shl.b32 	%r35, %r34, 1;
	mul.wide.s32 	%rd30, %r35, 8;
	add.s64 	%rd31, %rd1, %rd30;
	ld.global.f64 	%fd37, [%rd31];
	ld.global.f64 	%fd38, [%rd31+16];
	sub.f64 	%fd39, %fd38, %fd37;
	mul.f64 	%fd40, %fd33, %fd39;
	fma.rn.f64 	%fd41, %fd36, %fd37, %fd40;
	add.f64 	%fd87, %fd87, %fd41;
	ld.global.f64 	%fd42, [%rd31+8];
	ld.global.f64 	%fd43, [%rd31+24];
	sub.f64 	%fd44, %fd43, %fd42;
	mul.f64 	%fd45, %fd33, %fd44;
	fma.rn.f64 	%fd46, %fd36, %fd42, %fd45;
	add.f64 	%fd88, %fd88, %fd46;
$L__BB0_6:
	ld.global.u32 	%r36, [%rd59];
	add.s32 	%r11, %r36, %r2;
	ld.global.u32 	%r37, [%rd60];
	add.s32 	%r12, %r37, %r2;
	mul.wide.s32 	%rd32, %r11, 8;
	add.s64 	%rd33, %rd5, %rd32;
	ld.global.f64 	%fd47, [%rd33];
	mul.wide.s32 	%rd34, %r12, 8;
	add.s64 	%rd35, %rd4, %rd34;
	ld.global.f64 	%fd48, [%rd35];
	add.f64 	%fd49, %fd47, %fd48;
	sub.f64 	%fd50, %fd49, %fd23;
	mul.f64 	%fd8, %fd22, %fd50;
	cvt.rzi.s32.f64 	%r38, %fd8;
	add.s32 	%r39, %r38, 1;
	setp.lt.s32 	%p7, %r38, 0;
	setp.ge.s32 	%p8, %r39, %r21;
	or.pred  	%p9, %p7, %p8;
	@%p9 bra 	$L__BB0_8;
	cvt.rn.f64.s32 	%fd51, %r38;
	sub.f64 	%fd52, %fd8, %fd51;
	mul.wide.s32 	%rd36, %r11, 8;
	add.s64 	%rd37, %rd3, %rd36;
	ld.global.f64 	%fd53, [%rd37];
	mul.wide.s32 	%rd38, %r12, 8;
	add.s64 	%rd39, %rd2, %rd38;
	ld.global.f64 	%fd54, [%rd39];
	mul.f64 	%fd55, %fd53, %fd54;
	add.s32 	%r40, %r38, %r51;
	shl.b32 	%r41, %r40, 1;
	mul.wide.s32 	%rd40, %r41, 8;
	add.s64 	%rd41, %rd1, %rd40;
	ld.global.f64 	%fd56, [%rd41];
	ld.global.f64 	%fd57, [%rd41+16];
	sub.f64 	%fd58, %fd57, %fd56;
	mul.f64 	%fd59, %fd52, %fd58;
	fma.rn.f64 	%fd60, %fd55, %fd56, %fd59;
	add.f64 	%fd87, %fd87, %fd60;
	ld.global.f64 	%fd61, [%rd41+8];
	ld.global.f64 	%fd62, [%rd41+24];
	sub.f64 	%fd63, %fd62, %fd61;
	mul.f64 	%fd64, %fd52, %fd63;
	fma.rn.f64 	%fd65, %fd55, %fd61, %fd64;
	add.f64 	%fd88, %fd88, %fd65;
$L__BB0_8:
	add.s32 	%r53, %r53, 2;
	shl.b32 	%r42, %r21, 1;
	add.s32 	%r52, %r52, %r42;
	add.s32 	%r51, %r51, %r42;
	add.s64 	%rd60, %rd60, 8;
	add.s64 	%rd59, %rd59, 8;
	setp.ne.s32 	%p10, %r53, 0;
	@%p10 bra 	$L__BB0_4;
$L__BB0_9:
	and.b32  	%r43, %r23, 1;
	setp.eq.b32 	%p11, %r43, 1;
	not.pred 	%p12, %p11;
	@%p12 bra 	$L__BB0_12;
	mul.wide.u32 	%rd42, %r54, 4;
	add.s64 	%rd43, %rd7, %rd42;
	ld.global.u32 	%r44, [%rd43];
	add.s32 	%r18, %r44, %r2;
	add.s64 	%rd44, %rd6, %rd42;
	ld.global.u32 	%r45, [%rd44];
	add.s32 	%r19, %r45, %r2;
	mul.wide.s32 	%rd45, %r18, 8;
	add.s64 	%rd46, %rd5, %rd45;
	ld.global.f64 	%fd66, [%rd46];
	mul.wide.s32 	%rd47, %r19, 8;
	add.s64 	%rd48, %rd4, %rd47;
	ld.global.f64 	%fd67, [%rd48];
	add.f64 	%fd68, %fd66, %fd67;
	sub.f64 	%fd69, %fd68, %fd23;
	mul.f64 	%fd17, %fd22, %fd69;
	cvt.rzi.s32.f64 	%r46, %fd17;
	add.s32 	%r47, %r46, 1;
	setp.lt.s32 	%p13, %r46, 0;
	setp.ge.s32 	%p14, %r47, %r21;
	or.pred  	%p15, %p13, %p14;
	@%p15 bra 	$L__BB0_12;
	cvt.rn.f64.s32 	%fd70, %r46;
	sub.f64 	%fd71, %fd17, %fd70;
	add.s64 	%rd50, %rd3, %rd45;
	ld.global.f64 	%fd72, [%rd50];
	add.s64 	%rd52, %rd2, %rd47;
	ld.global.f64 	%fd73, [%rd52];
	mul.f64 	%fd74, %fd72, %fd73;
	mad.lo.s32 	%r48, %r54, %r21, %r46;
	shl.b32 	%r49, %r48, 1;
	mul.wide.s32 	%rd53, %r49, 8;
	add.s64 	%rd54, %rd1, %rd53;
	ld.global.f64 	%fd75, [%rd54];
	ld.global.f64 	%fd76, [%rd54+16];
	sub.f64 	%fd77, %fd76, %fd75;
	mul.f64 	%fd78, %fd71, %fd77;
	fma.rn.f64 	%fd79, %fd74, %fd75, %fd78;
	add.f64 	%fd87, %fd87, %fd79;
	ld.global.f64 	%fd80, [%rd54+8];
	ld.global.f64 	%fd81, [%rd54+24];
	sub.f64 	%fd82, %fd81, %fd80;
	mul.f64 	%fd83, %fd71, %fd82;
	fma.rn.f64 	%fd84, %fd74, %fd80, %fd83;
	add.f64 	%fd88, %fd88, %fd84;
$L__BB0_12:
	ld.param.u64 	%rd58, [_Z43c_delay_and_sum_amplitudes_linear_Kernel_DPPKdPKjS2_S0_S0_S0_S0_dddPdiiii_param_10];
	shl.b32 	%r50, %r1, 1;
	cvta.to.global.u64 	%rd55, %rd58;
	mul.wide.s32 	%rd56, %r50, 8;
	add.s64 	%rd57, %rd55, %rd56;
	st.global.f64 	[%rd57], %fd87;
	st.global.f64 	[%rd57+8], %fd88;
$L__BB0_13:
	ret;

}


// ===== COMPILED SASS (sm_100) =====

	.target	sm_100

	.elftype	@"ET_EXEC"


//--------------------- .note.nv.tkinfo           --------------------------
	.section	.note.nv.tkinfo,"",@"SHT_NOTE"
	.sectionflags	@"SHF_NOTE_NV_TKINFO"
	.tkinfo
        /*0018*/ 	.word	0x00000002
        /*0030*/ 	.string	""
        /*0030*/ 	.string	"ptxas"
        /*0030*/ 	.string	"Cuda compilation tools, release 13.0, V13.0.88"
        /*0030*/ 	.string	"Build cuda_13.0.r13.0/compiler.36424714_0"
        /*0030*/ 	.string	"-arch sm_100 -m 64 "



//--------------------- .note.nv.cuinfo           --------------------------
	.section	.note.nv.cuinfo,"",@"SHT_NOTE"
	.sectionflags	@"SHF_NOTE_NV_CUINFO"
        /*0018*/ 	.short	0x0002
        /*001a*/ 	.short	0x0064
        /*001c*/ 	.short	0x0082
	.zero		2


//--------------------- .nv.info                  --------------------------
	.section	.nv.info,"",@"SHT_CUDA_INFO"
	.align	4


	//----- nvinfo : EIATTR_REGCOUNT
	.align		4
        /*0000*/ 	.byte	0x04, 0x2f
        /*0002*/ 	.short	(.L_1 - .L_0)
	.align		4
.L_0:
        /*0004*/ 	.word	index@(_Z43c_delay_and_sum_amplitudes_linear_Kernel_DPPKdPKjS2_S0_S0_S0_S0_dddPdiiii)
        /*0008*/ 	.word	0x00000020


	//----- nvinfo : EIATTR_FRAME_SIZE
	.align		4
.L_1:
        /*000c*/ 	.byte	0x04, 0x11
        /*000e*/ 	.short	(.L_3 - .L_2)
	.align		4
.L_2:
        /*0010*/ 	.word	index@(_Z43c_delay_and_sum_amplitudes_linear_Kernel_DPPKdPKjS2_S0_S0_S0_S0_dddPdiiii)
        /*0014*/ 	.word	0x00000000


	//----- nvinfo : EIATTR_MIN_STACK_SIZE
	.align		4
.L_3:
        /*0018*/ 	.byte	0x04, 0x12
        /*001a*/ 	.short	(.L_5 - .L_4)
	.align		4
.L_4:
        /*001c*/ 	.word	index@(_Z43c_delay_and_sum_amplitudes_linear_Kernel_DPPKdPKjS2_S0_S0_S0_S0_dddPdiiii)
        /*0020*/ 	.word	0x00000000
.L_5:


//--------------------- .nv.compat                --------------------------
	.section	.nv.compat,"",@"SHT_CUDA_COMPAT_INFO"
	.align	4
        /*0000*/ 	.byte	0x02, 0x09, 0x00, 0x00, 0x02, 0x02, 0x01, 0x00, 0x02, 0x05, 0x05, 0x00, 0x03, 0x07, 0x01, 0x01
        /*0010*/ 	.byte	0x02, 0x03, 0x00, 0x00, 0x02, 0x06, 0x01, 0x00, 0x04, 0x0b, 0x08, 0x00, 0x01, 0x00, 0x00, 0x00
        /*0020*/ 	.byte	0x00, 0x00, 0x00, 0x00


//--------------------- .nv.info._Z43c_delay_and_sum_amplitudes_linear_Kernel_DPPKdPKjS2_S0_S0_S0_S0_dddPdiiii --------------------------
	.section	.nv.info._Z43c_delay_and_sum_amplitudes_linear_Kernel_DPPKdPKjS2_S0_S0_S0_S0_dddPdiiii,"",@"SHT_CUDA_INFO"
	.sectionflags	@""
	.align	4


	//----- nvinfo : EIATTR_CUDA_API_VERSION
	.align		4
        /*0000*/ 	.byte	0x04, 0x37
        /*0002*/ 	.short	(.L_7 - .L_6)
.L_6:
        /*0004*/ 	.word	0x00000082


	//----- nvinfo : EIATTR_KPARAM_INFO
	.align		4
.L_7:
        /*0008*/ 	.byte	0x04, 0x17
        /*000a*/ 	.short	(.L_9 - .L_8)
.L_8:
        /*000c*/ 	.word	0x00000000
        /*0010*/ 	.short	0x000e
        /*0012*/ 	.short	0x0064
        /*0014*/ 	.byte	0x00, 0xf0, 0x11, 0x00


	//----- nvinfo : EIATTR_KPARAM_INFO
	.align		4
.L_9:
        /*0018*/ 	.byte	0x04, 0x17
        /*001a*/ 	.short	(.L_11 - .L_10)
.L_10:
        /*001c*/ 	.word	0x00000000
        /*0020*/ 	.short	0x000d
        /*0022*/ 	.short	0x0060
        /*0024*/ 	.byte	0x00, 0xf0, 0x11, 0x00


	//----- nvinfo : EIATTR_KPARAM_INFO
	.align		4
.L_11:
        /*0028*/ 	.byte	0x04, 0x17
        /*002a*/ 	.short	(.L_13 - .L_12)
.L_12:
        /*002c*/ 	.word	0x00000000
        /*0030*/ 	.short	0x000c
        /*0032*/ 	.short	0x005c
        /*0034*/ 	.byte	0x00, 0xf0, 0x11, 0x00


	//----- nvinfo : EIATTR_KPARAM_INFO
	.align		4
.L_13:
        /*0038*/ 	.byte	0x04, 0x17
        /*003a*/ 	.short	(.L_15 - .L_14)
.L_14:
        /*003c*/ 	.word	0x00000000
        /*0040*/ 	.short	0x000b
        /*0042*/ 	.short	0x0058
        /*0044*/ 	.byte	0x00, 0xf0, 0x11, 0x00


	//----- nvinfo : EIATTR_KPARAM_INFO
	.align		4
.L_15:
        /*0048*/ 	.byte	0x04, 0x17
        /*004a*/ 	.short	(.L_17 - .L_16)
.L_16:
        /*004c*/ 	.word	0x00000000
        /*0050*/ 	.short	0x000a
        /*0052*/ 	.short	0x0050
        /*0054*/ 	.byte	0x00, 0xf5, 0x21, 0x00


	//----- nvinfo : EIATTR_KPARAM_INFO
	.align		4
.L_17:
        /*0058*/ 	.byte	0x04, 0x17
        /*005a*/ 	.short	(.L_19 - .L_18)
.L_18:
        /*005c*/ 	.word	0x00000000
        /*0060*/ 	.short	0x0009
        /*0062*/ 	.short	0x0048
        /*0064*/ 	.byte	0x00, 0xf0, 0x21, 0x00


	//----- nvinfo : EIATTR_KPARAM_INFO
	.align		4
.L_19:
        /*0068*/ 	.byte	0x04, 0x17
        /*006a*/ 	.short	(.L_21 - .L_20)
.L_20:
        /*006c*/ 	.word	0x00000000
        /*0070*/ 	.short	0x0008
        /*0072*/ 	.short	0x0040
        /*0074*/ 	.byte	0x00, 0xf0, 0x21, 0x00


	//----- nvinfo : EIATTR_KPARAM_INFO
	.align		4
.L_21:
        /*0078*/ 	.byte	0x04, 0x17
        /*007a*/ 	.short	(.L_23 - .L_22)
.L_22:
        /*007c*/ 	.word	0x00000000
        /*0080*/ 	.short	0x0007
        /*0082*/ 	.short	0x0038
        /*0084*/ 	.byte	0x00, 0xf0, 0x21, 0x00


	//----- nvinfo : EIATTR_KPARAM_INFO
	.align		4
.L_23:
        /*0088*/ 	.byte	0x04, 0x17
        /*008a*/ 	.short	(.L_25 - .L_24)
.L_24:
        /*008c*/ 	.word	0x00000000
        /*0090*/ 	.short	0x0006
        /*0092*/ 	.short	0x0030
        /*0094*/ 	.byte	0x00, 0xf5, 0x21, 0x00


	//----- nvinfo : EIATTR_KPARAM_INFO
	.align		4
.L_25:
        /*0098*/ 	.byte	0x04, 0x17
        /*009a*/ 	.short	(.L_27 - .L_26)
.L_26:
        /*009c*/ 	.word	0x00000000
        /*00a0*/ 	.short	0x0005
        /*00a2*/ 	.short	0x0028
        /*00a4*/ 	.byte	0x00, 0xf5, 0x21, 0x00


	//----- nvinfo : EIATTR_KPARAM_INFO
	.align		4
.L_27:
        /*00a8*/ 	.byte	0x04, 0x17
        /*00aa*/ 	.short	(.L_29 - .L_28)
.L_28:
        /*00ac*/ 	.word	0x00000000
        /*00b0*/ 	.short	0x0004
        /*00b2*/ 	.short	0x0020
        /*00b4*/ 	.byte	0x00, 0xf5, 0x21, 0x00


	//----- nvinfo : EIATTR_KPARAM_INFO
	.align		4
.L_29:
        /*00b8*/ 	.byte	0x04, 0x17
        /*00ba*/ 	.short	(.L_31 - .L_30)
.L_30:
        /*00bc*/ 	.word	0x00000000
        /*00c0*/ 	.short	0x0003
        /*00c2*/ 	.short	0x0018
        /*00c4*/ 	.byte	0x00, 0xf5, 0x21, 0x00


	//----- nvinfo : EIATTR_KPARAM_INFO
	.align		4
.L_31:
        /*00c8*/ 	.byte	0x04, 0x17
        /*00ca*/ 	.short	(.L_33 - .L_32)
.L_32:
        /*00cc*/ 	.word	0x00000000
        /*00d0*/ 	.short	0x0002
        /*00d2*/ 	.short	0x0010
        /*00d4*/ 	.byte	0x00, 0xf5, 0x21, 0x00


	//----- nvinfo : EIATTR_KPARAM_INFO
	.align		4
.L_33:
        /*00d8*/ 	.byte	0x04, 0x17
        /*00da*/ 	.short	(.L_35 - .L_34)
.L_34:
        /*00dc*/ 	.word	0x00000000
        /*00e0*/ 	.short	0x0001
        /*00e2*/ 	.short	0x0008
        /*00e4*/ 	.byte	0x00, 0xf5, 0x21, 0x00


	//----- nvinfo : EIATTR_KPARAM_INFO
	.align		4
.L_35:
        /*00e8*/ 	.byte	0x04, 0x17
        /*00ea*/ 	.short	(.L_37 - .L_36)
.L_36:
        /*00ec*/ 	.word	0x00000000
        /*00f0*/ 	.short	0x0000
        /*00f2*/ 	.short	0x0000
        /*00f4*/ 	.byte	0x00, 0xf5, 0x21, 0x00


	//----- nvinfo : EIATTR_SPARSE_MMA_MASK
	.align		4
.L_37:
        /*00f8*/ 	.byte	0x03, 0x50
        /*00fa*/ 	.short	0x0000


	//----- nvinfo : EIATTR_MAXREG_COUNT
	.align		4
        /*00fc*/ 	.byte	0x03, 0x1b
        /*00fe*/ 	.short	0x00ff


	//----- nvinfo : EIATTR_MERCURY_ISA_VERSION
	.align		4
        /*0100*/ 	.byte	0x03, 0x5f
        /*0102*/ 	.short	0x0101


	//----- nvinfo : EIATTR_VRC_CTA_INIT_COUNT
	.align		4
        /*0104*/ 	.byte	0x02, 0x4a
	.zero		1
	.zero		1


	//----- nvinfo : EIATTR_EXIT_INSTR_OFFSETS
	.align		4
        /*0108*/ 	.byte	0x04, 0x1c
        /*010a*/ 	.short	(.L_39 - .L_38)


	//   ....[0]....
.L_38:
        /*010c*/ 	.word	0x00000070


	//   ....[1]....
        /*0110*/ 	.word	0x00000c40


	//----- nvinfo : EIATTR_CRS_STACK_SIZE
	.align		4
.L_39:
        /*0114*/ 	.byte	0x04, 0x1e
        /*0116*/ 	.short	(.L_41 - .L_40)
.L_40:
        /*0118*/ 	.word	0x00000000


	//----- nvinfo : EIATTR_CBANK_PARAM_SIZE
	.align		4
.L_41:
        /*011c*/ 	.byte	0x03, 0x19
        /*011e*/ 	.short	0x0068


	//----- nvinfo : EIATTR_PARAM_CBANK
	.align		4
        /*0120*/ 	.byte	0x04, 0x0a
        /*0122*/ 	.short	(.L_43 - .L_42)
	.align		4
.L_42:
        /*0124*/ 	.word	index@(.nv.constant0._Z43c_delay_and_sum_amplitudes_linear_Kernel_DPPKdPKjS2_S0_S0_S0_S0_dddPdiiii)
        /*0128*/ 	.short	0x0380
        /*012a*/ 	.short	0x0068


	//----- nvinfo : EIATTR_SW_WAR
	.align		4
.L_43:
        /*012c*/ 	.byte	0x04, 0x36
        /*012e*/ 	.short	(.L_45 - .L_44)
.L_44:
        /*0130*/ 	.word	0x00000008
.L_45:


//--------------------- .nv.callgraph             --------------------------
	.section	.nv.callgraph,"",@"SHT_CUDA_CALLGRAPH"
	.align	4
	.sectionentsize	8
	.align		4
        /*0000*/ 	.word	0x00000000
	.align		4
        /*0004*/ 	.word	0xffffffff
	.align		4
        /*0008*/ 	.word	0x00000000
	.align		4
        /*000c*/ 	.word	0xfffffffe
	.align		4
        /*0010*/ 	.word	0x00000000
	.align		4
        /*0014*/ 	.word	0xfffffffd
	.align		4
        /*0018*/ 	.word	0x00000000
	.align		4
        /*001c*/ 	.word	0xfffffffc


//--------------------- .text._Z43c_delay_and_sum_amplitudes_linear_Kernel_DPPKdPKjS2_S0_S0_S0_S0_dddPdiiii --------------------------
	.section	.text._Z43c_delay_and_sum_amplitudes_linear_Kernel_DPPKdPKjS2_S0_S0_S0_S0_dddPdiiii,"ax",@progbits
	.align	128
        .global         _Z43c_delay_and_sum_amplitudes_linear_Kernel_DPPKdPKjS2_S0_S0_S0_S0_dddPdiiii
        .type           _Z43c_delay_and_sum_amplitudes_linear_Kernel_DPPKdPKjS2_S0_S0_S0_S0_dddPdiiii,@function
        .size           _Z43c_delay_and_sum_amplitudes_linear_Kernel_DPPKdPKjS2_S0_S0_S0_S0_dddPdiiii,(.L_x_9 - _Z43c_delay_and_sum_amplitudes_linear_Kernel_DPPKdPKjS2_S0_S0_S0_S0_dddPdiiii)
        .other          _Z43c_delay_and_sum_amplitudes_linear_Kernel_DPPKdPKjS2_S0_S0_S0_S0_dddPdiiii,@"STO_CUDA_ENTRY STV_DEFAULT"
_Z43c_delay_and_sum_amplitudes_linear_Kernel_DPPKdPKjS2_S0_S0_S0_S0_dddPdiiii:
.text._Z43c_delay_and_sum_amplitudes_linear_Kernel_DPPKdPKjS2_S0_S0_S0_S0_dddPdiiii:
[----:B------:R-:W-:Y:S01]  /*0000*/  LDC R1, c[0x0][0x37c] ;  /* 0x0000df00ff017b82 */ /* 0x000fe20000000800 */
[----:B------:R-:W0:Y:S07]  /*0010*/  S2R R0, SR_TID.X ;  /* 0x0000000000007919 */ /* 0x000e2e0000002100 */
[----:B------:R-:W0:Y:S01]  /*0020*/  S2UR UR4, SR_CTAID.X ;  /* 0x00000000000479c3 */ /* 0x000e220000002500 */
[----:B------:R-:W1:Y:S07]  /*0030*/  LDCU UR5, c[0x0][0x3d8] ;  /* 0x00007b00ff0577ac */ /* 0x000e6e0008000800 */
[----:B------:R-:W0:Y:S02]  /*0040*/  LDC R3, c[0x0][0x360] ;  /* 0x0000d800ff037b82 */ /* 0x000e240000000800 */
[----:B0-----:R-:W-:-:S05]  /*0050*/  IMAD R0, R3, UR4, R0 ;  /* 0x0000000403007c24 */ /* 0x001fca000f8e0200 */
[----:B-1----:R-:W-:-:S13]  /*0060*/  ISETP.GE.AND P0, PT, R0, UR5, PT ;  /* 0x0000000500007c0c */ /* 0x002fda000bf06270 */
[----:B------:R-:W-:Y:S05]  /*0070*/  @P0 EXIT ;  /* 0x000000000000094d */ /* 0x000fea0003800000 */
[----:B------:R-:W0:Y:S01]  /*0080*/  LDCU UR4, c[0x0][0x3e4] ;  /* 0x00007c80ff0477ac */ /* 0x000e220008000800 */
[----:B------:R-:W-:Y:S02]  /*0090*/  CS2R R4, SRZ ;  /* 0x0000000000047805 */ /* 0x000fe4000001ff00 */
[----:B------:R-:W-:Y:S01]  /*00a0*/  CS2R R2, SRZ ;  /* 0x0000000000027805 */ /* 0x000fe2000001ff00 */
[----:B------:R-:W1:Y:S01]  /*00b0*/  LDCU.64 UR14, c[0x0][0x358] ;  /* 0x00006b00ff0e77ac */ /* 0x000e620008000a00 */
[----:B0-----:R-:W-:-:S09]  /*00c0*/  UISETP.GE.AND UP0, UPT, UR4, 0x1, UPT ;  /* 0x000000010400788c */ /* 0x001fd2000bf06270 */
[----:B-1----:R-:W-:Y:S05]  /*00d0*/  BRA.U !UP0, `(.L_x_0) ;  /* 0x0000000908c47547 */ /* 0x002fea000b800000 */
[----:B------:R-:W-:Y:S01]  /*00e0*/  UISETP.NE.AND UP0, UPT, UR4, 0x1, UPT ;  /* 0x000000010400788c */ /* 0x000fe2000bf05270 */
[----:B------:R-:W-:Y:S01]  /*00f0*/  HFMA2 R28, -RZ, RZ, 0, 0 ;  /* 0x00000000ff1c7431 */ /* 0x000fe200000001ff */
[----:B------:R-:W-:Y:S02]  /*0100*/  CS2R R2, SRZ ;  /* 0x0000000000027805 */ /* 0x000fe4000001ff00 */
[----:B------:R-:W-:-:S05]  /*0110*/  CS2R R4, SRZ ;  /* 0x0000000000047805 */ /* 0x000fca000001ff00 */
[----:B------:R-:W-:Y:S05]  /*0120*/  BRA.U !UP0, `(.L_x_1) ;  /* 0x0000000508cc7547 */ /* 0x000fea000b800000 */
[----:B------:R-:W0:Y:S01]  /*0130*/  LDCU.64 UR8, c[0x0][0x390] ;  /* 0x00007200ff0877ac */ /* 0x000e220008000a00 */
[----:B------:R-:W1:Y:S01]  /*0140*/  LDC.64 R6, c[0x0][0x3a8] ;  /* 0x0000ea00ff067b82 */ /* 0x000e620000000a00 */
[----:B------:R-:W-:Y:S01]  /*0150*/  CS2R R2, SRZ ;  /* 0x0000000000027805 */ /* 0x000fe2000001ff00 */
[----:B------:R-:W2:Y:S01]  /*0160*/  LDCU.64 UR10, c[0x0][0x388] ;  /* 0x00007100ff0a77ac */ /* 0x000ea20008000a00 */
[----:B------:R-:W-:-:S05]  /*0170*/  ULOP3.LUT UR4, UR4, 0x7ffffffe, URZ, 0xc0, !UPT ;  /* 0x7ffffffe04047892 */ /* 0x000fca000f8ec0ff */
[----:B------:R-:W3:Y:S01]  /*0180*/  LDC.64 R8, c[0x0][0x3b0] ;  /* 0x0000ec00ff087b82 */ /* 0x000ee20000000a00 */
[----:B------:R-:W4:Y:S01]  /*0190*/  LDCU UR12, c[0x0][0x3dc] ;  /* 0x00007b80ff0c77ac */ /* 0x000f220008000800 */
[----:B------:R-:W-:Y:S01]  /*01a0*/  MOV R28, UR4 ;  /* 0x00000004001c7c02 */ /* 0x000fe20008000f00 */
[----:B------:R-:W1:Y:S05]  /*01b0*/  LDCU UR13, c[0x0][0x3e0] ;  /* 0x00007c00ff0d77ac */ /* 0x000e6a0008000800 */
[----:B------:R-:W1:Y:S01]  /*01c0*/  LDC.64 R10, c[0x0][0x3a0] ;  /* 0x0000e800ff0a7b82 */ /* 0x000e620000000a00 */
[----:B0-----:R-:W-:Y:S01]  /*01d0*/  UIADD3 UR7, UP0, UPT, UR8, 0x4, URZ ;  /* 0x0000000408077890 */ /* 0x001fe2000ff1e0ff */
[----:B------:R-:W0:Y:S06]  /*01e0*/  LDCU.64 UR16, c[0x0][0x3c0] ;  /* 0x00007800ff1077ac */ /* 0x000e2c0008000a00 */
[----:B------:R-:W0:Y:S01]  /*01f0*/  LDC.64 R12, c[0x0][0x398] ;  /* 0x0000e600ff0c7b82 */ /* 0x000e220000000a00 */
[----:B--2---:R-:W-:Y:S01]  /*0200*/  UIADD3 UR5, UP1, UPT, UR10, 0x4, URZ ;  /* 0x000000040a057890 */ /* 0x004fe2000ff3e0ff */
[----:B------:R-:W-:Y:S01]  /*0210*/  MOV R14, UR7 ;  /* 0x00000007000e7c02 */ /* 0x000fe20008000f00 */
[----:B------:R-:W-:-:S02]  /*0220*/  UIADD3.X UR8, UPT, UPT, URZ, UR9, URZ, UP0, !UPT ;  /* 0x00000009ff087290 */ /* 0x000fc400087fe4ff */
[----:B------:R-:W-:Y:S02]  /*0230*/  UIADD3.X UR6, UPT, UPT, URZ, UR11, URZ, UP1, !UPT ;  /* 0x0000000bff067290 */ /* 0x000fe40008ffe4ff */
[----:B------:R-:W-:Y:S01]  /*0240*/  MOV R16, UR5 ;  /* 0x0000000500107c02 */ /* 0x000fe20008000f00 */
[----:B------:R-:W-:Y:S01]  /*0250*/  UIADD3 UR9, UPT, UPT, -UR4, URZ, URZ ;  /* 0x000000ff04097290 */ /* 0x000fe2000fffe1ff */
[----:B------:R-:W-:Y:S01]  /*0260*/  MOV R15, UR8 ;  /* 0x00000008000f7c02 */ /* 0x000fe20008000f00 */
[----:B------:R-:W2:Y:S01]  /*0270*/  LDCU.64 UR18, c[0x0][0x3b8] ;  /* 0x00007700ff1277ac */ /* 0x000ea20008000a00 */
[----:B------:R-:W-:Y:S01]  /*0280*/  MOV R17, UR6 ;  /* 0x0000000600117c02 */ /* 0x000fe20008000f00 */
[----:B------:R-:W0:Y:S01]  /*0290*/  LDCU UR20, c[0x0][0x3dc] ;  /* 0x00007b80ff1477ac */ /* 0x000e220008000800 */
[----:B----4-:R-:W-:-:S07]  /*02a0*/  UMOV UR4, URZ ;  /* 0x000000ff00047c82 */ /* 0x010fce0008000000 */
.L_x_6:
[----:B------:R-:W1:Y:S04]  /*02b0*/  LDG.E R21, desc[UR14][R16.64+-0x4] ;  /* 0xfffffc0e10157981 */ /* 0x000e68000c1e1900 */
[----:B------:R-:W4:Y:S01]  /*02c0*/  LDG.E R23, desc[UR14][R14.64+-0x4] ;  /* 0xfffffc0e0e177981 */ /* 0x000f22000c1e1900 */
[C---:B-1----:R-:W-:Y:S02]  /*02d0*/  IMAD R21, R0.reuse, UR13, R21 ;  /* 0x0000000d00157c24 */ /* 0x042fe4000f8e0215 */
[----:B----4-:R-:W-:Y:S02]  /*02e0*/  IMAD R23, R0, UR13, R23 ;  /* 0x0000000d00177c24 */ /* 0x010fe4000f8e0217 */
[----:B0-----:R-:W-:-:S04]  /*02f0*/  IMAD.WIDE R24, R21, 0x8, R12 ;  /* 0x0000000815187825 */ /* 0x001fc800078e020c */
[----:B------:R-:W-:Y:S02]  /*0300*/  IMAD.WIDE R18, R23, 0x8, R10 ;  /* 0x0000000817127825 */ /* 0x000fe400078e020a */
[----:B------:R-:W4:Y:S04]  /*0310*/  LDG.E.64 R24, desc[UR14][R24.64] ;  /* 0x0000000e18187981 */ /* 0x000f28000c1e1b00 */
[----:B------:R-:W4:Y:S01]  /*0320*/  LDG.E.64 R18, desc[UR14][R18.64] ;  /* 0x0000000e12127981 */ /* 0x000f22000c1e1b00 */
[----:B------:R-:W-:Y:S01]  /*0330*/  BSSY.RECONVERGENT B0, `(.L_x_2) ;  /* 0x0000020000007945 */ /* 0x000fe20003800200 */
[----:B----4-:R-:W-:-:S08]  /*0340*/  DADD R26, R24, R18 ;  /* 0x00000000181a7229 */ /* 0x010fd00000000012 */
[----:B------:R-:W-:-:S08]  /*0350*/  DADD R26, R26, -UR16 ;  /* 0x800000101a1a7e29 */ /* 0x000fd00008000000 */
[----:B--2---:R-:W-:-:S06]  /*0360*/  DMUL R26, R26, UR18 ;  /* 0x000000121a1a7c28 */ /* 0x004fcc0008000000 */
[----:B------:R-:W0:Y:S02]  /*0370*/  F2I.F64.TRUNC R29, R26 ;  /* 0x0000001a001d7311 */ /* 0x000e24000030d100 */
[----:B0-----:R-:W-:-:S04]  /*0380*/  IADD3 R20, PT, PT, R29, 0x1, RZ ;  /* 0x000000011d147810 */ /* 0x001fc80007ffe0ff */
[----:B------:R-:W-:-:S04]  /*0390*/  ISETP.GE.AND P0, PT, R20, UR20, PT ;  /* 0x0000001414007c0c */ /* 0x000fc8000bf06270 */
[----:B------:R-:W-:-:S13]  /*03a0*/  ISETP.LT.OR P0, PT, R29, RZ, P0 ;  /* 0x000000ff1d00720c */ /* 0x000fda0000701670 */
[----:B------:R-:W-:Y:S05]  /*03b0*/  @P0 BRA `(.L_x_3) ;  /* 0x00000000005c0947 */ /* 0x000fea0003800000 */
[----:B------:R-:W-:Y:S01]  /*03c0*/  IMAD.WIDE R18, R21, 0x8, R6 ;  /* 0x0000000815127825 */ /* 0x000fe200078e0206 */
[----:B------:R-:W0:Y:S03]  /*03d0*/  LDC.64 R24, c[0x0][0x380] ;  /* 0x0000e000ff187b82 */ /* 0x000e260000000a00 */
[----:B---3--:R-:W-:Y:S02]  /*03e0*/  IMAD.WIDE R22, R23, 0x8, R8 ;  /* 0x0000000817167825 */ /* 0x008fe400078e0208 */
[----:B------:R-:W2:Y:S04]  /*03f0*/  LDG.E.64 R18, desc[UR14][R18.64] ;  /* 0x0000000e12127981 */ /* 0x000ea8000c1e1b00 */
[----:B------:R-:W2:Y:S01]  /*0400*/  LDG.E.64 R22, desc[UR14][R22.64] ;  /* 0x0000000e16167981 */ /* 0x000ea2000c1e1b00 */
[----:B------:R-:W1:Y:S02]  /*0410*/  I2F.F64 R20, R29 ;  /* 0x0000001d00147312 */ /* 0x000e640000201c00 */
[----:B-1----:R-:W-:Y:S01]  /*0420*/  DADD R26, R26, -R20 ;  /* 0x000000001a1a7229 */ /* 0x002fe20000000814 */
[----:B------:R-:W-:-:S05]  /*0430*/  VIADD R20, R29, UR4 ;  /* 0x000000041d147c36 */ /* 0x000fca0008000000 */
[----:B------:R-:W-:-:S05]  /*0440*/  SHF.L.U32 R21, R20, 0x1, RZ ;  /* 0x0000000114157819 */ /* 0x000fca00000006ff */
[----:B0-----:R-:W-:-:S05]  /*0450*/  IMAD.WIDE R24, R21, 0x8, R24 ;  /* 0x0000000815187825 */ /* 0x001fca00078e0218 */
[----:B------:R-:W3:Y:S01]  /*0460*/  LDG.E.64 R20, desc[UR14][R24.64+0x10] ;  /* 0x0000100e18147981 */ /* 0x000ee2000c1e1b00 */
[----:B--2---:R-:W-:-:S03]  /*0470*/  DMUL R18, R18, R22 ;  /* 0x0000001612127228 */ /* 0x004fc60000000000 */
[----:B------:R-:W3:Y:S02]  /*0480*/  LDG.E.64 R22, desc[UR14][R24.64] ;  /* 0x0000000e18167981 */ /* 0x000ee4000c1e1b00 */
[----:B---3--:R-:W-:-:S08]  /*0490*/  DADD R20, -R22, R20 ;  /* 0x0000000016147229 */ /* 0x008fd00000000114 */
[----:B------:R-:W-:-:S08]  /*04a0*/  DMUL R20, R26, R20 ;  /* 0x000000141a147228 */ /* 0x000fd00000000000 */
[----:B------:R-:W-:Y:S01]  /*04b0*/  DFMA R20, R18, R22, R20 ;  /* 0x000000161214722b */ /* 0x000fe20000000014 */
[----:B------:R-:W2:Y:S04]  /*04c0*/  LDG.E.64 R22, desc[UR14][R24.64+0x8] ;  /* 0x0000080e18167981 */ /* 0x000ea8000c1e1b00 */
[----:B------:R-:W2:Y:S03]  /*04d0*/  LDG.E.64 R24, desc[UR14][R24.64+0x18] ;  /* 0x0000180e18187981 */ /* 0x000ea6000c1e1b00 */
[----:B------:R-:W-:Y:S02]  /*04e0*/  DADD R4, R4, R20 ;  /* 0x0000000004047229 */ /* 0x000fe40000000014 */
[----:B--2---:R-:W-:-:S08]  /*04f0*/  DADD R20, -R22, R24 ;  /* 0x0000000016147229 */ /* 0x004fd00000000118 */
[----:B------:R-:W-:-:S08]  /*0500*/  DMUL R20, R26, R20 ;  /* 0x000000141a147228 */ /* 0x000fd00000000000 */
[----:B------:R-:W-:-:S08]  /*0510*/  DFMA R20, R18, R22, R20 ;  /* 0x000000161214722b */ /* 0x000fd00000000014 */
[----:B------:R-:W-:-:S11]  /*0520*/  DADD R2, R2, R20 ;  /* 0x0000000002027229 */ /* 0x000fd60000000014 */
.L_x_3:
[----:B------:R-:W-:Y:S05]  /*0530*/  BSYNC.RECONVERGENT B0 ;  /* 0x0000000000007941 */ /* 0x000fea0003800200 */
.L_x_2:
[----:B------:R-:W2:Y:S04]  /*0540*/  LDG.E R25, desc[UR14][R14.64] ;  /* 0x0000000e0e197981 */ /* 0x000ea8000c1e1900 */
[----:B------:R-:W4:Y:S01]  /*0550*/  LDG.E R23, desc[UR14][R16.64] ;  /* 0x0000000e10177981 */ /* 0x000f22000c1e1900 */
[C---:B--2---:R-:W-:Y:S02]  /*0560*/  IMAD R25, R0.reuse, UR13, R25 ;  /* 0x0000000d00197c24 */ /* 0x044fe4000f8e0219 */
[----:B----4-:R-:W-:Y:S02]  /*0570*/  IMAD R23, R0, UR13, R23 ;  /* 0x0000000d00177c24 */ /* 0x010fe4000f8e0217 */
[----:B------:R-:W-:-:S04]  /*0580*/  IMAD.WIDE R18, R25, 0x8, R10 ;  /* 0x0000000819127825 */ /* 0x000fc800078e020a */
[----:B------:R-:W-:Y:S02]  /*0590*/  IMAD.WIDE R26, R23, 0x8, R12 ;  /* 0x00000008171a7825 */ /* 0x000fe400078e020c */
[----:B------:R-:W2:Y:S04]  /*05a0*/  LDG.E.64 R18, desc[UR14][R18.64] ;  /* 0x0000000e12127981 */ /* 0x000ea8000c1e1b00 */
[----:B------:R-:W2:Y:S01]  /*05b0*/  LDG.E.64 R20, desc[UR14][R26.64] ;  /* 0x0000000e1a147981 */ /* 0x000ea2000c1e1b00 */
[----:B------:R-:W-:Y:S01]  /*05c0*/  BSSY.RECONVERGENT B0, `(.L_x_4) ;  /* 0x0000020000007945 */ /* 0x000fe20003800200 */
[----:B--2---:R-:W-:-:S08]  /*05d0*/  DADD R20, R20, R18 ;  /* 0x0000000014147229 */ /* 0x004fd00000000012 */
[----:B------:R-:W-:-:S08]  /*05e0*/  DADD R20, R20, -UR16 ;  /* 0x8000001014147e29 */ /* 0x000fd00008000000 */
[----:B------:R-:W-:-:S06]  /*05f0*/  DMUL R20, R20, UR18 ;  /* 0x0000001214147c28 */ /* 0x000fcc0008000000 */
        /* <DEDUP_REMOVED lines=12> */
[----:B------:R-:W-:-:S04]  /*06c0*/  IADD3 R22, PT, PT, R29, UR12, RZ ;  /* 0x0000000c1d167c10 */ /* 0x000fc8000fffe0ff */
        /* <DEDUP_REMOVED lines=15> */
.L_x_5:
[----:B------:R-:W-:Y:S05]  /*07c0*/  BSYNC.RECONVERGENT B0 ;  /* 0x0000000000007941 */ /* 0x000fea0003800200 */
.L_x_4:
[----:B------:R-:W-:Y:S01]  /*07d0*/  UIADD3 UR9, UPT, UPT, UR9, 0x2, URZ ;  /* 0x0000000209097890 */ /* 0x000fe2000fffe0ff */
[----:B------:R-:W-:Y:S01]  /*07e0*/  IADD3 R14, P0, PT, R14, 0x8, RZ ;  /* 0x000000080e0e7810 */ /* 0x000fe20007f1e0ff */
[----:B------:R-:W-:Y:S01]  /*07f0*/  ULEA UR4, UR20, UR4, 0x1 ;  /* 0x0000000414047291 */ /* 0x000fe2000f8e08ff */
[----:B------:R-:W-:Y:S01]  /*0800*/  IADD3 R16, P1, PT, R16, 0x8, RZ ;  /* 0x0000000810107810 */ /* 0x000fe20007f3e0ff */
[----:B------:R-:W-:Y:S02]  /*0810*/  UISETP.NE.AND UP0, UPT, UR9, URZ, UPT ;  /* 0x000000ff0900728c */ /* 0x000fe4000bf05270 */
[----:B------:R-:W-:Y:S01]  /*0820*/  IMAD.X R15, RZ, RZ, R15, P0 ;  /* 0x000000ffff0f7224 */ /* 0x000fe200000e060f */
[----:B------:R-:W-:Y:S01]  /*0830*/  IADD3.X R17, PT, PT, RZ, R17, RZ, P1, !PT ;  /* 0x00000011ff117210 */ /* 0x000fe20000ffe4ff */
[----:B------:R-:W-:-:S05]  /*0840*/  ULEA UR12, UR20, UR12, 0x1 ;  /* 0x0000000c140c7291 */ /* 0x000fca000f8e08ff */
[----:B------:R-:W-:Y:S07]  /*0850*/  BRA.U UP0, `(.L_x_6) ;  /* 0xfffffff900947547 */ /* 0x000fee000b83ffff */
.L_x_1:
[----:B------:R-:W0:Y:S02]  /*0860*/  LDCU UR4, c[0x0][0x3e4] ;  /* 0x00007c80ff0477ac */ /* 0x000e240008000800 */
[----:B0-----:R-:W-:-:S04]  /*0870*/  ULOP3.LUT UR4, UR4, 0x1, URZ, 0xc0, !UPT ;  /* 0x0000000104047892 */ /* 0x001fc8000f8ec0ff */
[----:B------:R-:W-:-:S09]  /*0880*/  UISETP.NE.U32.AND UP0, UPT, UR4, 0x1, UPT ;  /* 0x000000010400788c */ /* 0x000fd2000bf05070 */
[----:B------:R-:W-:Y:S05]  /*0890*/  BRA.U UP0, `(.L_x_0) ;  /* 0x0000000100d47547 */ /* 0x000fea000b800000 */
[----:B------:R-:W0:Y:S01]  /*08a0*/  LDC.64 R6, c[0x0][0x388] ;  /* 0x0000e200ff067b82 */ /* 0x000e220000000a00 */
[----:B------:R-:W1:Y:S01]  /*08b0*/  LDCU UR4, c[0x0][0x3e0] ;  /* 0x00007c00ff0477ac */ /* 0x000e620008000800 */
[----:B------:R-:W2:Y:S06]  /*08c0*/  LDCU.64 UR6, c[0x0][0x3b8] ;  /* 0x00007700ff0677ac */ /* 0x000eac0008000a00 */
[----:B------:R-:W4:Y:S08]  /*08d0*/  LDC.64 R12, c[0x0][0x390] ;  /* 0x0000e400ff0c7b82 */ /* 0x000f300000000a00 */
[----:B------:R-:W5:Y:S01]  /*08e0*/  LDC.64 R14, c[0x0][0x398] ;  /* 0x0000e600ff0e7b82 */ /* 0x000f620000000a00 */
[----:B0-----:R-:W-:-:S07]  /*08f0*/  IMAD.WIDE.U32 R6, R28, 0x4, R6 ;  /* 0x000000041c067825 */ /* 0x001fce00078e0006 */
[----:B------:R-:W0:Y:S01]  /*0900*/  LDC.64 R16, c[0x0][0x3a0] ;  /* 0x0000e800ff107b82 */ /* 0x000e220000000a00 */
[----:B------:R-:W1:Y:S01]  /*0910*/  LDG.E R7, desc[UR14][R6.64] ;  /* 0x0000000e06077981 */ /* 0x000e62000c1e1900 */
[----:B----4-:R-:W-:-:S06]  /*0920*/  IMAD.WIDE.U32 R12, R28, 0x4, R12 ;  /* 0x000000041c0c7825 */ /* 0x010fcc00078e000c */
[----:B------:R-:W3:Y:S01]  /*0930*/  LDG.E R13, desc[UR14][R12.64] ;  /* 0x0000000e0c0d7981 */ /* 0x000ee2000c1e1900 */
[----:B-1----:R-:W-:-:S04]  /*0940*/  IMAD R10, R0, UR4, R7 ;  /* 0x00000004000a7c24 */ /* 0x002fc8000f8e0207 */
[----:B-----5:R-:W-:-:S04]  /*0950*/  IMAD.WIDE R14, R10, 0x8, R14 ;  /* 0x000000080a0e7825 */ /* 0x020fc800078e020e */
[----:B---3--:R-:W-:Y:S01]  /*0960*/  IMAD R8, R0, UR4, R13 ;  /* 0x0000000400087c24 */ /* 0x008fe2000f8e020d */
[----:B------:R-:W1:Y:S01]  /*0970*/  LDCU.64 UR4, c[0x0][0x3c0] ;  /* 0x00007800ff0477ac */ /* 0x000e620008000a00 */
[----:B------:R-:W3:Y:S02]  /*0980*/  LDG.E.64 R14, desc[UR14][R14.64] ;  /* 0x0000000e0e0e7981 */ /* 0x000ee4000c1e1b00 */
[----:B0-----:R-:W-:-:S06]  /*0990*/  IMAD.WIDE R16, R8, 0x8, R16 ;  /* 0x0000000808107825 */ /* 0x001fcc00078e0210 */
[----:B------:R-:W3:Y:S01]  /*09a0*/  LDG.E.64 R16, desc[UR14][R16.64] ;  /* 0x0000000e10107981 */ /* 0x000ee2000c1e1b00 */
[----:B------:R-:W-:Y:S01]  /*09b0*/  BSSY.RECONVERGENT B0, `(.L_x_0) ;  /* 0x0000023000007945 */ /* 0x000fe20003800200 */
[----:B---3--:R-:W-:-:S08]  /*09c0*/  DADD R6, R14, R16 ;  /* 0x000000000e067229 */ /* 0x008fd00000000010 */
[----:B-1----:R-:W-:Y:S01]  /*09d0*/  DADD R6, R6, -UR4 ;  /* 0x8000000406067e29 */ /* 0x002fe20008000000 */
[----:B------:R-:W0:Y:S07]  /*09e0*/  LDCU UR4, c[0x0][0x3dc] ;  /* 0x00007b80ff0477ac */ /* 0x000e2e0008000800 */
[----:B--2---:R-:W-:-:S06]  /*09f0*/  DMUL R6, R6, UR6 ;  /* 0x0000000606067c28 */ /* 0x004fcc0008000000 */
[----:B------:R-:W1:Y:S02]  /*0a00*/  F2I.F64.TRUNC R9, R6 ;  /* 0x0000000600097311 */ /* 0x000e64000030d100 */
[----:B-1----:R-:W-:-:S04]  /*0a10*/  IADD3 R11, PT, PT, R9, 0x1, RZ ;  /* 0x00000001090b7810 */ /* 0x002fc80007ffe0ff */
[----:B0-----:R-:W-:-:S04]  /*0a20*/  ISETP.GE.AND P0, PT, R11, UR4, PT ;  /* 0x000000040b007c0c */ /* 0x001fc8000bf06270 */
[----:B------:R-:W-:-:S13]  /*0a30*/  ISETP.LT.OR P0, PT, R9, RZ, P0 ;  /* 0x000000ff0900720c */ /* 0x000fda0000701670 */
[----:B------:R-:W-:Y:S05]  /*0a40*/  @P0 BRA `(.L_x_7) ;  /* 0x0000000000640947 */ /* 0x000fea0003800000 */
[----:B------:R-:W0:Y:S01]  /*0a50*/  LDC.64 R24, c[0x0][0x380] ;  /* 0x0000e000ff187b82 */ /* 0x000e220000000a00 */
[----:B------:R-:W-:-:S05]  /*0a60*/  IMAD R28, R28, UR4, R9 ;  /* 0x000000041c1c7c24 */ /* 0x000fca000f8e0209 */
[----:B------:R-:W-:Y:S02]  /*0a70*/  SHF.L.U32 R11, R28, 0x1, RZ ;  /* 0x000000011c0b7819 */ /* 0x000fe400000006ff */
[----:B------:R-:W1:Y:S08]  /*0a80*/  LDC.64 R22, c[0x0][0x3a8] ;  /* 0x0000ea00ff167b82 */ /* 0x000e700000000a00 */
[----:B------:R-:W2:Y:S01]  /*0a90*/  LDC.64 R18, c[0x0][0x3b0] ;  /* 0x0000ec00ff127b82 */ /* 0x000ea20000000a00 */
[----:B0-----:R-:W-:-:S05]  /*0aa0*/  IMAD.WIDE R24, R11, 0x8, R24 ;  /* 0x000000080b187825 */ /* 0x001fca00078e0218 */
[----:B------:R-:W3:Y:S01]  /*0ab0*/  LDG.E.64 R14, desc[UR14][R24.64] ;  /* 0x0000000e180e7981 */ /* 0x000ee2000c1e1b00 */
[----:B-1----:R-:W-:-:S03]  /*0ac0*/  IMAD.WIDE R22, R10, 0x8, R22 ;  /* 0x000000080a167825 */ /* 0x002fc600078e0216 */
[----:B------:R-:W3:Y:S04]  /*0ad0*/  LDG.E.64 R16, desc[UR14][R24.64+0x10] ;  /* 0x0000100e18107981 */ /* 0x000ee8000c1e1b00 */
[----:B------:R-:W4:Y:S04]  /*0ae0*/  LDG.E.64 R12, desc[UR14][R24.64+0x8] ;  /* 0x0000080e180c7981 */ /* 0x000f28000c1e1b00 */
[----:B------:R-:W4:Y:S01]  /*0af0*/  LDG.E.64 R10, desc[UR14][R24.64+0x18] ;  /* 0x0000180e180a7981 */ /* 0x000f22000c1e1b00 */
[----:B--2---:R-:W-:-:S03]  /*0b00*/  IMAD.WIDE R20, R8, 0x8, R18 ;  /* 0x0000000808147825 */ /* 0x004fc600078e0212 */
[----:B------:R-:W2:Y:S04]  /*0b10*/  LDG.E.64 R18, desc[UR14][R22.64] ;  /* 0x0000000e16127981 */ /* 0x000ea8000c1e1b00 */
[----:B------:R-:W2:Y:S01]  /*0b20*/  LDG.E.64 R20, desc[UR14][R20.64] ;  /* 0x0000000e14147981 */ /* 0x000ea2000c1e1b00 */
[----:B------:R-:W0:Y:S02]  /*0b30*/  I2F.F64 R8, R9 ;  /* 0x0000000900087312 */ /* 0x000e240000201c00 */
[----:B0-----:R-:W-:Y:S02]  /*0b40*/  DADD R6, R6, -R8 ;  /* 0x0000000006067229 */ /* 0x001fe40000000808 */
[----:B---3--:R-:W-:Y:S02]  /*0b50*/  DADD R16, -R14, R16 ;  /* 0x000000000e107229 */ /* 0x008fe40000000110 */
[----:B----4-:R-:W-:-:S06]  /*0b60*/  DADD R10, -R12, R10 ;  /* 0x000000000c0a7229 */ /* 0x010fcc000000010a */
[----:B------:R-:W-:Y:S02]  /*0b70*/  DMUL R16, R6, R16 ;  /* 0x0000001006107228 */ /* 0x000fe40000000000 */
[----:B--2---:R-:W-:Y:S02]  /*0b80*/  DMUL R18, R18, R20 ;  /* 0x0000001412127228 */ /* 0x004fe40000000000 */
[----:B------:R-:W-:-:S06]  /*0b90*/  DMUL R10, R6, R10 ;  /* 0x0000000a060a7228 */ /* 0x000fcc0000000000 */
[C---:B------:R-:W-:Y:S02]  /*0ba0*/  DFMA R16, R18.reuse, R14, R16 ;  /* 0x0000000e1210722b */ /* 0x040fe40000000010 */
[----:B------:R-:W-:-:S06]  /*0bb0*/  DFMA R10, R18, R12, R10 ;  /* 0x0000000c120a722b */ /* 0x000fcc000000000a */
[----:B------:R-:W-:Y:S02]  /*0bc0*/  DADD R4, R16, R4 ;  /* 0x0000000010047229 */ /* 0x000fe40000000004 */
[----:B------:R-:W-:-:S11]  /*0bd0*/  DADD R2, R10, R2 ;  /* 0x000000000a027229 */ /* 0x000fd60000000002 */
.L_x_7:
[----:B------:R-:W-:Y:S05]  /*0be0*/  BSYNC.RECONVERGENT B0 ;  /* 0x0000000000007941 */ /* 0x000fea0003800200 */
.L_x_0:
[----:B------:R-:W0:Y:S01]  /*0bf0*/  LDC.64 R6, c[0x0][0x3d0] ;  /* 0x0000f400ff067b82 */ /* 0x000e220000000a00 */
[----:B---3--:R-:W-:-:S05]  /*0c00*/  SHF.L.U32 R9, R0, 0x1, RZ ;  /* 0x0000000100097819 */ /* 0x008fca00000006ff */
[----:B0-----:R-:W-:-:S05]  /*0c10*/  IMAD.WIDE R6, R9, 0x8, R6 ;  /* 0x0000000809067825 */ /* 0x001fca00078e0206 */
[----:B------:R-:W-:Y:S04]  /*0c20*/  STG.E.64 desc[UR14][R6.64], R4 ;  /* 0x0000000406007986 */ /* 0x000fe8000c101b0e */
[----:B------:R-:W-:Y:S01]  /*0c30*/  STG.E.64 desc[UR14][R6.64+0x8], R2 ;  /* 0x0000080206007986 */ /* 0x000fe2000c101b0e */
[----:B------:R-:W-:Y:S05]  /*0c40*/  EXIT ;  /* 0x000000000000794d */ /* 0x000fea0003800000 */
.L_x_8:
[----:B------:R-:W-:-:S00]  /*0c50*/  BRA `(.L_x_8) ;  /* 0xfffffffc00fc7947 */ /* 0x000fc0000383ffff */
[----:B------:R-:W-:-:S00]  /*0c60*/  NOP ;  /* 0x0000000000007918 */ /* 0x000fc00000000000 */
        /* <DEDUP_REMOVED lines=9> */
.L_x_9:


//--------------------- .nv.shared.reserved.0     --------------------------
	.section	.nv.shared.reserved.0,"aw",@nobits
	.weak		__nv_reservedSMEM_offset_0_alias
	.size		__nv_reservedSMEM_offset_0_alias, 0, 64
	.other		__nv_reservedSMEM_offset_0_alias,@"STO_CUDA_RESERVED_SHARED STV_DEFAULT"
__nv_reservedSMEM_offset_0_alias:
	.zero		0
	.zero		64


//--------------------- .nv.constant0._Z43c_delay_and_sum_amplitudes_linear_Kernel_DPPKdPKjS2_S0_S0_S0_S0_dddPdiiii --------------------------
	.section	.nv.constant0._Z43c_delay_and_sum_amplitudes_linear_Kernel_DPPKdPKjS2_S0_S0_S0_S0_dddPdiiii,"a",@progbits
	.sectionflags	@""
	.align	4
.nv.constant0._Z43c_delay_and_sum_amplitudes_linear_Kernel_DPPKdPKjS2_S0_S0_S0_S0_dddPdiiii:
	.zero		1000


//--------------------- SYMBOLS --------------------------

	.type		.nv.reservedSmem.offset0,@object
	.size		.nv.reservedSmem.offset0,0x4
